	.headerflags	@"EF_CUDA_TEXMODE_UNIFIED EF_CUDA_64BIT_ADDRESS EF_CUDA_ACCELERATORS EF_CUDA_SM90 EF_CUDA_VIRTUAL_SM(EF_CUDA_SM90)"
	.elftype	@"ET_EXEC"


//--------------------- .nv.info                  --------------------------
	.section	.nv.info,"",@"SHT_CUDA_INFO"
	.align	4


	//----- nvinfo : EIATTR_REGCOUNT
	.align		4
        /*0000*/ 	.byte	0x04, 0x2f
        /*0002*/ 	.short	(.L_3 - .L_2)
	.align		4
.L_2:
        /*0004*/ 	.word	index@(triton_poi_fused__native_batch_norm_legit_no_training_relu_threshold_backward_10)
        /*0008*/ 	.word	0x0000001e


	//----- nvinfo : EIATTR_MIN_STACK_SIZE
	.align		4
.L_3:
        /*000c*/ 	.byte	0x04, 0x12
        /*000e*/ 	.short	(.L_5 - .L_4)
	.align		4
.L_4:
        /*0010*/ 	.word	index@(triton_poi_fused__native_batch_norm_legit_no_training_relu_threshold_backward_10)
        /*0014*/ 	.word	0x00000000


	//----- nvinfo : EIATTR_FRAME_SIZE
	.align		4
.L_5:
        /*0018*/ 	.byte	0x04, 0x11
        /*001a*/ 	.short	(.L_7 - .L_6)
	.align		4
.L_6:
        /*001c*/ 	.word	index@(triton_poi_fused__native_batch_norm_legit_no_training_relu_threshold_backward_10)
        /*0020*/ 	.word	0x00000000


	//----- nvinfo : EIATTR_MIN_STACK_SIZE
	.align		4
.L_7:
        /*0024*/ 	.byte	0x04, 0x12
        /*0026*/ 	.short	(.L_9 - .L_8)
	.align		4
.L_8:
        /*0028*/ 	.word	index@(triton_poi_fused__native_batch_norm_legit_no_training_relu_threshold_backward_10)
        /*002c*/ 	.word	0x00000000
.L_9:


//--------------------- .nv.info.triton_poi_fused__native_batch_norm_legit_no_training_relu_threshold_backward_10 --------------------------
	.section	.nv.info.triton_poi_fused__native_batch_norm_legit_no_training_relu_threshold_backward_10,"",@"SHT_CUDA_INFO"
	.sectionflags	@""
	.align	4


	//----- nvinfo : EIATTR_CUDA_API_VERSION
	.align		4
        /*0000*/ 	.byte	0x04, 0x37
        /*0002*/ 	.short	(.L_11 - .L_10)
.L_10:
        /*0004*/ 	.word	0x0000007c


	//----- nvinfo : EIATTR_KPARAM_INFO
	.align		4
.L_11:
        /*0008*/ 	.byte	0x04, 0x17
        /*000a*/ 	.short	(.L_13 - .L_12)
.L_12:
        /*000c*/ 	.word	0x00000000
        /*0010*/ 	.short	0x0008
        /*0012*/ 	.short	0x003c
        /*0014*/ 	.byte	0x00, 0xf0, 0x11, 0x00


	//----- nvinfo : EIATTR_KPARAM_INFO
	.align		4
.L_13:
        /*0018*/ 	.byte	0x04, 0x17
        /*001a*/ 	.short	(.L_15 - .L_14)
.L_14:
        /*001c*/ 	.word	0x00000000
        /*0020*/ 	.short	0x0007
        /*0022*/ 	.short	0x0038
        /*0024*/ 	.byte	0x00, 0xf0, 0x11, 0x00


	//----- nvinfo : EIATTR_KPARAM_INFO
	.align		4
.L_15:
        /*0028*/ 	.byte	0x04, 0x17
        /*002a*/ 	.short	(.L_17 - .L_16)
.L_16:
        /*002c*/ 	.word	0x00000000
        /*0030*/ 	.short	0x0006
        /*0032*/ 	.short	0x0030
        /*0034*/ 	.byte	0x00, 0xf4, 0x21, 0x00


	//----- nvinfo : EIATTR_KPARAM_INFO
	.align		4
.L_17:
        /*0038*/ 	.byte	0x04, 0x17
        /*003a*/ 	.short	(.L_19 - .L_18)
.L_18:
        /*003c*/ 	.word	0x00000000
        /*0040*/ 	.short	0x0005
        /*0042*/ 	.short	0x0028
        /*0044*/ 	.byte	0x00, 0xf4, 0x21, 0x00


	//----- nvinfo : EIATTR_KPARAM_INFO
	.align		4
.L_19:
        /*0048*/ 	.byte	0x04, 0x17
        /*004a*/ 	.short	(.L_21 - .L_20)
.L_20:
        /*004c*/ 	.word	0x00000000
        /*0050*/ 	.short	0x0004
        /*0052*/ 	.short	0x0020
        /*0054*/ 	.byte	0x00, 0xf4, 0x21, 0x00


	//----- nvinfo : EIATTR_KPARAM_INFO
	.align		4
.L_21:
        /*0058*/ 	.byte	0x04, 0x17
        /*005a*/ 	.short	(.L_23 - .L_22)
.L_22:
        /*005c*/ 	.word	0x00000000
        /*0060*/ 	.short	0x0003
        /*0062*/ 	.short	0x0018
        /*0064*/ 	.byte	0x00, 0xf4, 0x21, 0x00


	//----- nvinfo : EIATTR_KPARAM_INFO
	.align		4
.L_23:
        /*0068*/ 	.byte	0x04, 0x17
        /*006a*/ 	.short	(.L_25 - .L_24)
.L_24:
        /*006c*/ 	.word	0x00000000
        /*0070*/ 	.short	0x0002
        /*0072*/ 	.short	0x0010
        /*0074*/ 	.byte	0x00, 0xf4, 0x21, 0x00


	//----- nvinfo : EIATTR_KPARAM_INFO
	.align		4
.L_25:
        /*0078*/ 	.byte	0x04, 0x17
        /*007a*/ 	.short	(.L_27 - .L_26)
.L_26:
        /*007c*/ 	.word	0x00000000
        /*0080*/ 	.short	0x0001
        /*0082*/ 	.short	0x0008
        /*0084*/ 	.byte	0x00, 0xf4, 0x21, 0x00


	//----- nvinfo : EIATTR_KPARAM_INFO
	.align		4
.L_27:
        /*0088*/ 	.byte	0x04, 0x17
        /*008a*/ 	.short	(.L_29 - .L_28)
.L_28:
        /*008c*/ 	.word	0x00000000
        /*0090*/ 	.short	0x0000
        /*0092*/ 	.short	0x0000
        /*0094*/ 	.byte	0x00, 0xf4, 0x21, 0x00


	//----- nvinfo : EIATTR_SPARSE_MMA_MASK
	.align		4
.L_29:
        /*0098*/ 	.byte	0x03, 0x50
        /*009a*/ 	.short	0x0000


	//----- nvinfo : EIATTR_MAXREG_COUNT
	.align		4
        /*009c*/ 	.byte	0x03, 0x1b
        /*009e*/ 	.short	0x00ff


	//----- nvinfo : EIATTR_EXIT_INSTR_OFFSETS
	.align		4
        /*00a0*/ 	.byte	0x04, 0x1c
        /*00a2*/ 	.short	(.L_31 - .L_30)


	//   ....[0]....
.L_30:
        /*00a4*/ 	.word	0x00000950


	//   ....[1]....
        /*00a8*/ 	.word	0x00000970


	//----- nvinfo : EIATTR_REQNTID
	.align		4
.L_31:
        /*00ac*/ 	.byte	0x04, 0x10
        /*00ae*/ 	.short	(.L_33 - .L_32)
.L_32:
        /*00b0*/ 	.word	0x00000080
        /*00b4*/ 	.word	0x00000001
        /*00b8*/ 	.word	0x00000001


	//----- nvinfo : EIATTR_CBANK_PARAM_SIZE
	.align		4
.L_33:
        /*00bc*/ 	.byte	0x03, 0x19
        /*00be*/ 	.short	0x0040


	//----- nvinfo : EIATTR_PARAM_CBANK
	.align		4
        /*00c0*/ 	.byte	0x04, 0x0a
        /*00c2*/ 	.short	(.L_35 - .L_34)
	.align		4
.L_34:
        /*00c4*/ 	.word	index@(.nv.constant0.triton_poi_fused__native_batch_norm_legit_no_training_relu_threshold_backward_10)
        /*00c8*/ 	.short	0x0210
        /*00ca*/ 	.short	0x0040


	//----- nvinfo : EIATTR_SW_WAR
	.align		4
.L_35:
        /*00cc*/ 	.byte	0x04, 0x36
        /*00ce*/ 	.short	(.L_37 - .L_36)
.L_36:
        /*00d0*/ 	.word	0x00000008
.L_37:


//--------------------- .nv.callgraph             --------------------------
	.section	.nv.callgraph,"",@"SHT_CUDA_CALLGRAPH"
	.align	4
	.sectionentsize	8
	.align		4
        /*0000*/ 	.word	0x00000000
	.align		4
        /*0004*/ 	.word	0xffffffff
	.align		4
        /*0008*/ 	.word	0x00000000
	.align		4
        /*000c*/ 	.word	0xfffffffe
	.align		4
        /*0010*/ 	.word	0x00000000
	.align		4
        /*0014*/ 	.word	0xfffffffd
	.align		4
        /*0018*/ 	.word	0x00000000
	.align		4
        /*001c*/ 	.word	0xfffffffc


//--------------------- .nv.constant4             --------------------------
	.section	.nv.constant4,"a",@progbits
	.align	8
	.align		8
.nv.constant4:
        /*0000*/ 	.dword	_$_str
	.align		8
        /*0008*/ 	.dword	_$_str_$_2


//--------------------- .text.triton_poi_fused__native_batch_norm_legit_no_training_relu_threshold_backward_10 --------------------------
	.section	.text.triton_poi_fused__native_batch_norm_legit_no_training_relu_threshold_backward_10,"ax",@progbits
	.sectionflags	@"SHF_BARRIERS=1"
	.align	128
        .global         triton_poi_fused__native_batch_norm_legit_no_training_relu_threshold_backward_10
        .type           triton_poi_fused__native_batch_norm_legit_no_training_relu_threshold_backward_10,@function
        .size           triton_poi_fused__native_batch_norm_legit_no_training_relu_threshold_backward_10,(.L_x_1 - triton_poi_fused__native_batch_norm_legit_no_training_relu_threshold_backward_10)
        .other          triton_poi_fused__native_batch_norm_legit_no_training_relu_threshold_backward_10,@"STO_CUDA_ENTRY STV_DEFAULT"
triton_poi_fused__native_batch_norm_legit_no_training_relu_threshold_backward_10:
.text.triton_poi_fused__native_batch_norm_legit_no_training_relu_threshold_backward_10:
[----:B------:R-:W0:Y:S01]  /*0000*/  LDC R1, c[0x0][0x28] ;  /* 0x00000a00ff017b82 */ /* 0x000e220000000800 */
[----:B------:R-:W1:Y:S07]  /*0010*/  S2R R0, SR_TID.X ;  /* 0x0000000000007919 */ /* 0x000e6e0000002100 */
[----:B------:R-:W2:Y:S01]  /*0020*/  LDC.64 R4, c[0x0][0x220] ;  /* 0x00008800ff047b82 */ /* 0x000ea20000000a00 */
[----:B------:R-:W-:Y:S01]  /*0030*/  ULDC.64 UR6, c[0x0][0x208] ;  /* 0x0000820000067ab9 */ /* 0x000fe20000000a00 */
[----:B------:R-:W3:Y:S01]  /*0040*/  S2R R6, SR_CTAID.Y ;  /* 0x0000000000067919 */ /* 0x000ee20000002600 */
[----:B------:R-:W4:Y:S05]  /*0050*/  S2R R24, SR_CTAID.X ;  /* 0x0000000000187919 */ /* 0x000f2a0000002500 */
[----:B------:R-:W5:Y:S08]  /*0060*/  LDC.64 R14, c[0x0][0x218] ;  /* 0x00008600ff0e7b82 */ /* 0x000f700000000a00 */
[----:B------:R-:W4:Y:S01]  /*0070*/  LDC.64 R12, c[0x0][0x210] ;  /* 0x00008400ff0c7b82 */ /* 0x000f220000000a00 */
[----:B------:R-:W-:-:S07]  /*0080*/  CS2R R10, SRZ ;  /* 0x00000000000a7805 */ /* 0x000fce000001ff00 */
[----:B------:R-:W5:Y:S01]  /*0090*/  LDC.64 R16, c[0x0][0x228] ;  /* 0x00008a00ff107b82 */ /* 0x000f620000000a00 */
[----:B-1----:R-:W-:-:S07]  /*00a0*/  IMAD.SHL.U32 R2, R0, 0x4, RZ ;  /* 0x0000000400027824 */ /* 0x002fce00078e00ff */
[----:B------:R-:W1:Y:S01]  /*00b0*/  LDC.64 R18, c[0x0][0x230] ;  /* 0x00008c00ff127b82 */ /* 0x000e620000000a00 */
[----:B---3--:R-:W-:Y:S01]  /*00c0*/  IMAD.SHL.U32 R3, R6, 0x200, RZ ;  /* 0x0000020006037824 */ /* 0x008fe200078e00ff */
[----:B------:R-:W-:Y:S02]  /*00d0*/  SHF.R.S32.HI R6, RZ, 0x16, R6 ;  /* 0x00000016ff067819 */ /* 0x000fe40000011406 */
[----:B------:R-:W-:Y:S02]  /*00e0*/  LOP3.LUT R2, R2, 0x1fc, RZ, 0xc0, !PT ;  /* 0x000001fc02027812 */ /* 0x000fe400078ec0ff */
[----:B------:R-:W-:Y:S02]  /*00f0*/  SGXT R6, R6, 0x1 ;  /* 0x000000010606781a */ /* 0x000fe40000000200 */
[----:B------:R-:W-:-:S04]  /*0100*/  LOP3.LUT R21, R3, R2, RZ, 0xfc, !PT ;  /* 0x0000000203157212 */ /* 0x000fc800078efcff */
[----:B------:R-:W-:-:S04]  /*0110*/  LEA.HI R8, R6, R21, RZ, 0xa ;  /* 0x0000001506087211 */ /* 0x000fc800078f50ff */
[----:B------:R-:W-:-:S05]  /*0120*/  LOP3.LUT R6, R8, 0xfffffc00, RZ, 0xc0, !PT ;  /* 0xfffffc0008067812 */ /* 0x000fca00078ec0ff */
[----:B------:R-:W-:-:S04]  /*0130*/  IMAD.IADD R21, R21, 0x1, -R6 ;  /* 0x0000000115157824 */ /* 0x000fc800078e0a06 */
[----:B--2---:R-:W-:-:S06]  /*0140*/  IMAD.WIDE R4, R21, 0x4, R4 ;  /* 0x0000000415047825 */ /* 0x004fcc00078e0204 */
[----:B------:R-:W2:Y:S01]  /*0150*/  LDG.E.EL.128 R4, desc[UR6][R4.64] ;  /* 0x0000000604047981 */ /* 0x000ea2000c2e1d00 */
[----:B------:R-:W-:Y:S01]  /*0160*/  IMAD.SHL.U32 R8, R8, 0x10, RZ ;  /* 0x0000001008087824 */ /* 0x000fe200078e00ff */
[C---:B----4-:R-:W-:Y:S01]  /*0170*/  ISETP.GE.AND P0, PT, R24.reuse, 0x10, PT ;  /* 0x000000101800780c */ /* 0x050fe20003f06270 */
[----:B------:R-:W-:Y:S02]  /*0180*/  IMAD R25, R24, 0x400, R21 ;  /* 0x0000040018197824 */ /* 0x000fe400078e0215 */
[----:B-----5:R-:W-:Y:S01]  /*0190*/  IMAD.WIDE R14, R21, 0x4, R14 ;  /* 0x00000004150e7825 */ /* 0x020fe200078e020e */
[----:B------:R-:W-:-:S05]  /*01a0*/  LOP3.LUT R8, R8, 0xffffc000, RZ, 0xc0, !PT ;  /* 0xffffc00008087812 */ /* 0x000fca00078ec0ff */
[----:B------:R-:W-:Y:S01]  /*01b0*/  IMAD.IADD R25, R25, 0x1, R8 ;  /* 0x0000000119197824 */ /* 0x000fe200078e0208 */
[----:B------:R-:W-:-:S03]  /*01c0*/  CS2R R8, SRZ ;  /* 0x0000000000087805 */ /* 0x000fc6000001ff00 */
[----:B0-----:R-:W-:Y:S02]  /*01d0*/  IMAD.WIDE R26, R25, 0x4, R12 ;  /* 0x00000004191a7825 */ /* 0x001fe400078e020c */
[----:B------:R-:W3:Y:S04]  /*01e0*/  LDG.E.EL.128 R12, desc[UR6][R14.64] ;  /* 0x000000060e0c7981 */ /* 0x000ee8000c2e1d00 */
[----:B------:R0:W3:Y:S01]  /*01f0*/  @!P0 LDG.E.EL.128 R8, desc[UR6][R26.64] ;  /* 0x000000061a088981 */ /* 0x0000e2000c2e1d00 */
[----:B------:R-:W-:-:S04]  /*0200*/  IMAD.WIDE R16, R21, 0x4, R16 ;  /* 0x0000000415107825 */ /* 0x000fc800078e0210 */
[----:B-1----:R-:W-:Y:S02]  /*0210*/  IMAD.WIDE R20, R21, 0x4, R18 ;  /* 0x0000000415147825 */ /* 0x002fe400078e0212 */
[----:B------:R-:W4:Y:S04]  /*0220*/  LDG.E.EL.128 R16, desc[UR6][R16.64] ;  /* 0x0000000610107981 */ /* 0x000f28000c2e1d00 */
[----:B------:R-:W4:Y:S01]  /*0230*/  LDG.E.EL.128 R20, desc[UR6][R20.64] ;  /* 0x0000000614147981 */ /* 0x000f22000c2e1d00 */
[----:B0-----:R-:W-:Y:S01]  /*0240*/  IMAD.MOV.U32 R26, RZ, RZ, 0x3e800000 ;  /* 0x3e800000ff1a7424 */ /* 0x001fe200078e00ff */
[----:B------:R-:W0:Y:S01]  /*0250*/  S2UR UR5, SR_CgaCtaId ;  /* 0x00000000000579c3 */ /* 0x000e220000008800 */
[----:B------:R-:W-:Y:S02]  /*0260*/  UMOV UR4, 0x400 ;  /* 0x0000040000047882 */ /* 0x000fe40000000000 */
[----:B0-----:R-:W-:Y:S01]  /*0270*/  UPRMT UR4, UR5, 0x654, UR4 ;  /* 0x0000065405047896 */ /* 0x001fe20008000004 */
[----:B--2---:R-:W-:Y:S01]  /*0280*/  FADD R4, R4, 0.0010000000474974513054 ;  /* 0x3a83126f04047421 */ /* 0x004fe20000000000 */
[----:B------:R-:W-:Y:S01]  /*0290*/  FADD R5, R5, 0.0010000000474974513054 ;  /* 0x3a83126f05057421 */ /* 0x000fe20000000000 */
[----:B------:R-:W-:Y:S01]  /*02a0*/  FADD R6, R6, 0.0010000000474974513054 ;  /* 0x3a83126f06067421 */ /* 0x000fe20000000000 */
[----:B------:R-:W-:-:S03]  /*02b0*/  FADD R7, R7, 0.0010000000474974513054 ;  /* 0x3a83126f07077421 */ /* 0x000fc60000000000 */
[----:B------:R-:W0:Y:S08]  /*02c0*/  MUFU.SQRT R4, R4 ;  /* 0x0000000400047308 */ /* 0x000e300000002000 */
[----:B------:R-:W1:Y:S01]  /*02d0*/  MUFU.SQRT R5, R5 ;  /* 0x0000000500057308 */ /* 0x000e620000002000 */
[----:B0-----:R-:W-:-:S07]  /*02e0*/  FSETP.GT.AND P6, PT, R4, 8.50705917302346158658e+37, PT ;  /* 0x7e8000000400780b */ /* 0x001fce0003fc4000 */
[----:B------:R-:W0:Y:S01]  /*02f0*/  MUFU.SQRT R6, R6 ;  /* 0x0000000600067308 */ /* 0x000e220000002000 */
[----:B------:R-:W-:Y:S01]  /*0300*/  FSETP.GEU.AND P1, PT, R4, 1.175494350822287508e-38, PT ;  /* 0x008000000400780b */ /* 0x000fe20003f2e000 */
[----:B---3--:R-:W-:Y:S01]  /*0310*/  FADD R11, -R15, R11 ;  /* 0x0000000b0f0b7221 */ /* 0x008fe20000000100 */
[----:B------:R-:W-:Y:S01]  /*0320*/  FSEL R15, R26, 1, P6 ;  /* 0x3f8000001a0f7808 */ /* 0x000fe20003000000 */
[----:B------:R-:W-:Y:S01]  /*0330*/  FADD R9, -R13, R9 ;  /* 0x000000090d097221 */ /* 0x000fe20000000100 */
[----:B------:R-:W-:Y:S01]  /*0340*/  FADD R8, -R12, R8 ;  /* 0x000000080c087221 */ /* 0x000fe20000000100 */
[----:B------:R-:W-:Y:S01]  /*0350*/  FADD R10, -R14, R10 ;  /* 0x0000000a0e0a7221 */ /* 0x000fe20000000100 */
[C---:B-1----:R-:W-:Y:S01]  /*0360*/  FSETP.GT.AND P2, PT, R5.reuse, 8.50705917302346158658e+37, PT ;  /* 0x7e8000000500780b */ /* 0x042fe20003f44000 */
[----:B------:R-:W1:Y:S01]  /*0370*/  MUFU.SQRT R7, R7 ;  /* 0x0000000700077308 */ /* 0x000e620000002000 */
[----:B------:R-:W-:Y:S02]  /*0380*/  FSETP.GEU.AND P3, PT, R5, 1.175494350822287508e-38, PT ;  /* 0x008000000500780b */ /* 0x000fe40003f6e000 */
[----:B------:R-:W-:Y:S01]  /*0390*/  FSEL R12, R26, 1, P2 ;  /* 0x3f8000001a0c7808 */ /* 0x000fe20001000000 */
[----:B------:R-:W-:-:S02]  /*03a0*/  @P6 FMUL R4, R4, 0.25 ;  /* 0x3e80000004046820 */ /* 0x000fc40000400000 */
[----:B------:R-:W-:Y:S01]  /*03b0*/  @!P1 FMUL R15, R15, 16777216 ;  /* 0x4b8000000f0f9820 */ /* 0x000fe20000400000 */
[----:B0-----:R-:W-:Y:S01]  /*03c0*/  FSETP.GT.AND P4, PT, R6, 8.50705917302346158658e+37, PT ;  /* 0x7e8000000600780b */ /* 0x001fe20003f84000 */
[----:B------:R-:W-:Y:S01]  /*03d0*/  @!P1 FMUL R4, R4, 16777216 ;  /* 0x4b80000004049820 */ /* 0x000fe20000400000 */
[----:B------:R-:W-:Y:S02]  /*03e0*/  FSETP.GEU.AND P5, PT, R6, 1.175494350822287508e-38, PT ;  /* 0x008000000600780b */ /* 0x000fe40003fae000 */
[----:B------:R-:W-:Y:S01]  /*03f0*/  FSEL R13, R26, 1, P4 ;  /* 0x3f8000001a0d7808 */ /* 0x000fe20002000000 */
[----:B------:R-:W-:Y:S02]  /*0400*/  @P2 FMUL R5, R5, 0.25 ;  /* 0x3e80000005052820 */ /* 0x000fe40000400000 */
[----:B------:R-:W0:Y:S01]  /*0410*/  MUFU.RCP R4, R4 ;  /* 0x0000000400047308 */ /* 0x000e220000001000 */
[----:B-1----:R-:W-:Y:S01]  /*0420*/  FSETP.GT.AND P6, PT, R7, 8.50705917302346158658e+37, PT ;  /* 0x7e8000000700780b */ /* 0x002fe20003fc4000 */
[----:B------:R-:W-:Y:S01]  /*0430*/  @!P3 FMUL R5, R5, 16777216 ;  /* 0x4b8000000505b820 */ /* 0x000fe20000400000 */
[----:B------:R-:W-:Y:S01]  /*0440*/  FSETP.GEU.AND P1, PT, R7, 1.175494350822287508e-38, PT ;  /* 0x008000000700780b */ /* 0x000fe20003f2e000 */
[----:B------:R-:W-:Y:S01]  /*0450*/  @!P3 FMUL R12, R12, 16777216 ;  /* 0x4b8000000c0cb820 */ /* 0x000fe20000400000 */
[----:B------:R-:W-:Y:S01]  /*0460*/  FSEL R26, R26, 1, P6 ;  /* 0x3f8000001a1a7808 */ /* 0x000fe20003000000 */
[----:B------:R-:W-:-:S02]  /*0470*/  @P4 FMUL R6, R6, 0.25 ;  /* 0x3e80000006064820 */ /* 0x000fc40000400000 */
[----:B------:R-:W1:Y:S01]  /*0480*/  MUFU.RCP R5, R5 ;  /* 0x0000000500057308 */ /* 0x000e620000001000 */
[----:B------:R-:W-:Y:S01]  /*0490*/  @!P5 FMUL R13, R13, 16777216 ;  /* 0x4b8000000d0dd820 */ /* 0x000fe20000400000 */
[----:B------:R-:W-:-:S04]  /*04a0*/  @!P5 FMUL R6, R6, 16777216 ;  /* 0x4b8000000606d820 */ /* 0x000fc80000400000 */
[----:B------:R-:W-:Y:S01]  /*04b0*/  @P6 FMUL R7, R7, 0.25 ;  /* 0x3e80000007076820 */ /* 0x000fe20000400000 */
[----:B0-----:R-:W-:Y:S01]  /*04c0*/  FMUL R15, R4, R15 ;  /* 0x0000000f040f7220 */ /* 0x001fe20000400000 */
[----:B------:R-:W0:Y:S01]  /*04d0*/  MUFU.RCP R6, R6 ;  /* 0x0000000600067308 */ /* 0x000e220000001000 */
[----:B------:R-:W-:Y:S01]  /*04e0*/  @!P1 FMUL R26, R26, 16777216 ;  /* 0x4b8000001a1a9820 */ /* 0x000fe20000400000 */
[----:B------:R-:W-:Y:S01]  /*04f0*/  @!P1 FMUL R7, R7, 16777216 ;  /* 0x4b80000007079820 */ /* 0x000fe20000400000 */
[----:B------:R-:W-:Y:S01]  /*0500*/  FMUL R15, R15, R8 ;  /* 0x000000080f0f7220 */ /* 0x000fe20000400000 */
[----:B-1----:R-:W-:-:S04]  /*0510*/  FMUL R12, R5, R12 ;  /* 0x0000000c050c7220 */ /* 0x002fc80000400000 */
[----:B------:R-:W1:Y:S01]  /*0520*/  MUFU.RCP R7, R7 ;  /* 0x0000000700077308 */ /* 0x000e620000001000 */
[----:B----4-:R-:W-:Y:S01]  /*0530*/  FFMA R15, R16, R15, R20 ;  /* 0x0000000f100f7223 */ /* 0x010fe20000000014 */
[----:B------:R-:W-:-:S04]  /*0540*/  FMUL R12, R12, R9 ;  /* 0x000000090c0c7220 */ /* 0x000fc80000400000 */
[----:B------:R-:W-:Y:S01]  /*0550*/  FSETP.GEU.AND P1, PT, R15, RZ, PT ;  /* 0x000000ff0f00720b */ /* 0x000fe20003f2e000 */
[----:B0-----:R-:W-:Y:S01]  /*0560*/  FMUL R13, R6, R13 ;  /* 0x0000000d060d7220 */ /* 0x001fe20000400000 */
[----:B------:R-:W-:Y:S02]  /*0570*/  FFMA R12, R17, R12, R21 ;  /* 0x0000000c110c7223 */ /* 0x000fe40000000015 */
[----:B------:R-:W-:Y:S01]  /*0580*/  FSEL R20, R15, RZ, P1 ;  /* 0x000000ff0f147208 */ /* 0x000fe20000800000 */
[----:B------:R-:W-:Y:S01]  /*0590*/  FMUL R13, R13, R10 ;  /* 0x0000000a0d0d7220 */ /* 0x000fe20000400000 */
[----:B------:R-:W-:Y:S02]  /*05a0*/  LOP3.LUT R10, R0, 0x7f, RZ, 0xc0, !PT ;  /* 0x0000007f000a7812 */ /* 0x000fe400078ec0ff */
[----:B------:R-:W-:Y:S01]  /*05b0*/  FSETP.GEU.AND P2, PT, R12, RZ, PT ;  /* 0x000000ff0c00720b */ /* 0x000fe20003f4e000 */
[----:B-1----:R-:W-:Y:S01]  /*05c0*/  FMUL R26, R7, R26 ;  /* 0x0000001a071a7220 */ /* 0x002fe20000400000 */
[----:B------:R-:W-:Y:S01]  /*05d0*/  FFMA R13, R18, R13, R22 ;  /* 0x0000000d120d7223 */ /* 0x000fe20000000016 */
[----:B------:R-:W-:-:S02]  /*05e0*/  LEA R7, R2, UR4, 0x3 ;  /* 0x0000000402077c11 */ /* 0x000fc4000f8e18ff */
[----:B------:R-:W-:Y:S01]  /*05f0*/  FMUL R26, R26, R11 ;  /* 0x0000000b1a1a7220 */ /* 0x000fe20000400000 */
[----:B------:R-:W-:Y:S02]  /*0600*/  FSEL R18, R12, RZ, P2 ;  /* 0x000000ff0c127208 */ /* 0x000fe40001000000 */
[----:B------:R-:W-:Y:S01]  /*0610*/  FSETP.GEU.AND P3, PT, R13, RZ, PT ;  /* 0x000000ff0d00720b */ /* 0x000fe20003f6e000 */
[----:B------:R-:W-:Y:S01]  /*0620*/  FFMA R19, R19, R26, R23 ;  /* 0x0000001a13137223 */ /* 0x000fe20000000017 */
[----:B------:R-:W-:Y:S01]  /*0630*/  STS [R7], R20 ;  /* 0x0000001407007388 */ /* 0x000fe20000000800 */
[----:B------:R-:W-:Y:S02]  /*0640*/  LOP3.LUT R5, R10, 0x80, RZ, 0xfc, !PT ;  /* 0x000000800a057812 */ /* 0x000fe400078efcff */
[----:B------:R-:W-:Y:S01]  /*0650*/  FSEL R16, R13, RZ, P3 ;  /* 0x000000ff0d107208 */ /* 0x000fe20001800000 */
[----:B------:R-:W-:Y:S01]  /*0660*/  STS [R7+0x8], R18 ;  /* 0x0000081207007388 */ /* 0x000fe20000000800 */
[----:B------:R-:W-:-:S02]  /*0670*/  FSETP.GEU.AND P4, PT, R19, RZ, PT ;  /* 0x000000ff1300720b */ /* 0x000fc40003f8e000 */
[C---:B------:R-:W-:Y:S01]  /*0680*/  LOP3.LUT R4, R10.reuse, 0x100, RZ, 0xfc, !PT ;  /* 0x000001000a047812 */ /* 0x040fe200078efcff */
[----:B------:R-:W-:Y:S01]  /*0690*/  STS [R7+0x10], R16 ;  /* 0x0000101007007388 */ /* 0x000fe20000000800 */
[----:B------:R-:W-:Y:S02]  /*06a0*/  FSEL R14, R19, RZ, P4 ;  /* 0x000000ff130e7208 */ /* 0x000fe40002000000 */
[C---:B------:R-:W-:Y:S02]  /*06b0*/  LOP3.LUT R2, R10.reuse, 0x180, RZ, 0xfc, !PT ;  /* 0x000001800a027812 */ /* 0x040fe400078efcff */
[----:B------:R-:W-:Y:S01]  /*06c0*/  LEA R12, R10, UR4, 0x3 ;  /* 0x000000040a0c7c11 */ /* 0x000fe2000f8e18ff */
[----:B------:R0:W-:Y:S01]  /*06d0*/  STS [R7+0x18], R14 ;  /* 0x0000180e07007388 */ /* 0x0001e20000000800 */
[----:B------:R-:W-:Y:S02]  /*06e0*/  LEA R6, R5, UR4, 0x3 ;  /* 0x0000000405067c11 */ /* 0x000fe4000f8e18ff */
[----:B------:R-:W-:Y:S01]  /*06f0*/  LEA R13, R4, UR4, 0x3 ;  /* 0x00000004040d7c11 */ /* 0x000fe2000f8e18ff */
[----:B------:R-:W-:Y:S01]  /*0700*/  BAR.SYNC.DEFER_BLOCKING 0x0 ;  /* 0x0000000000007b1d */ /* 0x000fe20000010000 */
[----:B------:R-:W-:-:S02]  /*0710*/  LEA R8, R2, UR4, 0x3 ;  /* 0x0000000402087c11 */ /* 0x000fc4000f8e18ff */
[----:B------:R-:W-:Y:S02]  /*0720*/  FSETP.GTU.AND P1, PT, R20, RZ, PT ;  /* 0x000000ff1400720b */ /* 0x000fe40003f2c000 */
[----:B------:R-:W-:-:S03]  /*0730*/  FSETP.GTU.AND P2, PT, R18, RZ, PT ;  /* 0x000000ff1200720b */ /* 0x000fc60003f4c000 */
[----:B------:R-:W1:Y:S01]  /*0740*/  LDC.64 R4, c[0x0][0x238] ;  /* 0x00008e00ff047b82 */ /* 0x000e620000000a00 */
[----:B------:R-:W-:Y:S01]  /*0750*/  FSETP.GTU.AND P4, PT, R14, RZ, PT ;  /* 0x000000ff0e00720b */ /* 0x000fe20003f8c000 */
[----:B------:R-:W-:Y:S01]  /*0760*/  ULDC.64 UR4, c[0x0][0x240] ;  /* 0x0000900000047ab9 */ /* 0x000fe20000000a00 */
[----:B------:R-:W-:Y:S02]  /*0770*/  FSETP.GTU.AND P3, PT, R16, RZ, PT ;  /* 0x000000ff1000720b */ /* 0x000fe40003f6c000 */
[----:B------:R-:W-:Y:S02]  /*0780*/  LOP3.LUT R11, R3, 0x100, R10, 0xfe, !PT ;  /* 0x00000100030b7812 */ /* 0x000fe400078efe0a */
[----:B------:R-:W-:Y:S02]  /*0790*/  LOP3.LUT R9, R3, 0x180, R10, 0xfe, !PT ;  /* 0x0000018003097812 */ /* 0x000fe400078efe0a */
[----:B------:R-:W-:Y:S02]  /*07a0*/  SEL R15, RZ, 0x1, P3 ;  /* 0x00000001ff0f7807 */ /* 0x000fe40001800000 */
[----:B0-----:R-:W-:Y:S01]  /*07b0*/  SEL R14, RZ, 0x1, P2 ;  /* 0x00000001ff0e7807 */ /* 0x001fe20001000000 */
[----:B------:R-:W-:Y:S01]  /*07c0*/  IMAD R9, R9, 0x10, R24 ;  /* 0x0000001009097824 */ /* 0x000fe200078e0218 */
[----:B------:R-:W-:-:S02]  /*07d0*/  SEL R17, RZ, 0x1, P1 ;  /* 0x00000001ff117807 */ /* 0x000fc40000800000 */
[----:B------:R-:W-:Y:S02]  /*07e0*/  IADD3 R16, P1, R25, UR4, RZ ;  /* 0x0000000419107c10 */ /* 0x000fe4000ff3e0ff */
[----:B------:R-:W-:Y:S01]  /*07f0*/  PRMT R17, R17, 0x3340, R14 ;  /* 0x0000334011117816 */ /* 0x000fe2000000000e */
[----:B------:R0:W2:Y:S04]  /*0800*/  LDS R2, [R12] ;  /* 0x000000000c027984 */ /* 0x0000a80000000800 */
[----:B------:R-:W3:Y:S04]  /*0810*/  LDS R6, [R6] ;  /* 0x0000000006067984 */ /* 0x000ee80000000800 */
[----:B------:R4:W5:Y:S01]  /*0820*/  LDS R7, [R13] ;  /* 0x000000000d077984 */ /* 0x0009620000000800 */
[----:B0-----:R-:W-:-:S03]  /*0830*/  SEL R12, RZ, 0x1, P4 ;  /* 0x00000001ff0c7807 */ /* 0x001fc60002000000 */
[----:B------:R-:W0:Y:S01]  /*0840*/  LDS R8, [R8] ;  /* 0x0000000008087984 */ /* 0x000e220000000800 */
[----:B------:R-:W-:Y:S01]  /*0850*/  PRMT R12, R15, 0x3340, R12 ;  /* 0x000033400f0c7816 */ /* 0x000fe2000000000c */
[----:B------:R-:W-:Y:S01]  /*0860*/  IMAD R15, R11, 0x10, R24 ;  /* 0x000000100b0f7824 */ /* 0x000fe200078e0218 */
[----:B----4-:R-:W-:Y:S02]  /*0870*/  LOP3.LUT R13, R3, 0x80, R10, 0xfe, !PT ;  /* 0x00000080030d7812 */ /* 0x010fe400078efe0a */
[----:B------:R-:W-:Y:S01]  /*0880*/  LOP3.LUT R3, R3, 0x7f, R0, 0xf8, !PT ;  /* 0x0000007f03037812 */ /* 0x000fe200078ef800 */
[----:B-1----:R-:W-:Y:S01]  /*0890*/  IMAD.WIDE R14, R15, 0x4, R4 ;  /* 0x000000040f0e7825 */ /* 0x002fe200078e0204 */
[----:B------:R-:W-:Y:S02]  /*08a0*/  PRMT R19, R17, 0x5410, R12 ;  /* 0x0000541011137816 */ /* 0x000fe4000000000c */
[----:B------:R-:W-:Y:S01]  /*08b0*/  LEA.HI.X.SX32 R17, R25, UR5, 0x1, P1 ;  /* 0x0000000519117c11 */ /* 0x000fe200088f0eff */
[----:B------:R-:W-:-:S02]  /*08c0*/  IMAD R3, R3, 0x10, R24 ;  /* 0x0000001003037824 */ /* 0x000fc400078e0218 */
[----:B------:R-:W-:Y:S02]  /*08d0*/  IMAD R13, R13, 0x10, R24 ;  /* 0x000000100d0d7824 */ /* 0x000fe400078e0218 */
[----:B------:R-:W-:-:S04]  /*08e0*/  IMAD.WIDE R10, R3, 0x4, R4 ;  /* 0x00000004030a7825 */ /* 0x000fc800078e0204 */
[----:B------:R-:W-:-:S04]  /*08f0*/  IMAD.WIDE R12, R13, 0x4, R4 ;  /* 0x000000040d0c7825 */ /* 0x000fc800078e0204 */
[----:B------:R-:W-:Y:S01]  /*0900*/  IMAD.WIDE R4, R9, 0x4, R4 ;  /* 0x0000000409047825 */ /* 0x000fe200078e0204 */
[----:B--2---:R1:W-:Y:S04]  /*0910*/  @!P0 STG.E desc[UR6][R10.64], R2 ;  /* 0x000000020a008986 */ /* 0x0043e8000c101906 */
[----:B---3--:R1:W-:Y:S04]  /*0920*/  @!P0 STG.E desc[UR6][R12.64], R6 ;  /* 0x000000060c008986 */ /* 0x0083e8000c101906 */
[----:B-----5:R1:W-:Y:S04]  /*0930*/  @!P0 STG.E desc[UR6][R14.64], R7 ;  /* 0x000000070e008986 */ /* 0x0203e8000c101906 */
[----:B0-----:R1:W-:Y:S01]  /*0940*/  @!P0 STG.E desc[UR6][R4.64], R8 ;  /* 0x0000000804008986 */ /* 0x0013e2000c101906 */
[----:B------:R-:W-:Y:S05]  /*0950*/  @P0 EXIT ;  /* 0x000000000000094d */ /* 0x000fea0003800000 */
[----:B------:R-:W-:Y:S01]  /*0960*/  STG.E desc[UR6][R16.64], R19 ;  /* 0x0000001310007986 */ /* 0x000fe2000c101906 */
[----:B------:R-:W-:Y:S05]  /*0970*/  EXIT ;  /* 0x000000000000794d */ /* 0x000fea0003800000 */
.L_x_0:
[----:B------:R-:W-:-:S00]  /*0980*/  BRA `(.L_x_0) ;  /* 0xfffffffc00fc7947 */ /* 0x000fc0000383ffff */
[----:B------:R-:W-:-:S00]  /*0990*/  NOP ;  /* 0x0000000000007918 */ /* 0x000fc00000000000 */
        /* <DEDUP_REMOVED lines=14> */
.L_x_1:


//--------------------- .nv.global.init           --------------------------
	.section	.nv.global.init,"aw",@progbits
.nv.global.init:
	.type		_$_str,@object
	.size		_$_str,(_$_str_$_2 - _$_str)
_$_str:
        /*0000*/ 	.byte	0x5f, 0x5f, 0x43, 0x55, 0x44, 0x41, 0x5f, 0x46, 0x54, 0x5a, 0x00
	.type		_$_str_$_2,@object
	.size		_$_str_$_2,(.L_1 - _$_str_$_2)
_$_str_$_2:
        /*000b*/ 	.byte	0x5f, 0x5f, 0x43, 0x55, 0x44, 0x41, 0x5f, 0x50, 0x52, 0x45, 0x43, 0x5f, 0x53, 0x51, 0x52, 0x54
        /*001b*/ 	.byte	0x00
.L_1:


//--------------------- .nv.shared.triton_poi_fused__native_batch_norm_legit_no_training_relu_threshold_backward_10 --------------------------
	.section	.nv.shared.triton_poi_fused__native_batch_norm_legit_no_training_relu_threshold_backward_10,"aw",@nobits
	.sectionflags	@""
	.align	16
	.zero		1024


//--------------------- .nv.constant0.triton_poi_fused__native_batch_norm_legit_no_training_relu_threshold_backward_10 --------------------------
	.section	.nv.constant0.triton_poi_fused__native_batch_norm_legit_no_training_relu_threshold_backward_10,"a",@progbits
	.sectionflags	@""
	.align	4
.nv.constant0.triton_poi_fused__native_batch_norm_legit_no_training_relu_threshold_backward_10:
	.zero		592
